	.headerflags	@"EF_CUDA_TEXMODE_UNIFIED EF_CUDA_64BIT_ADDRESS EF_CUDA_ACCELERATORS EF_CUDA_SM90 EF_CUDA_VIRTUAL_SM(EF_CUDA_SM90)"
	.elftype	@"ET_EXEC"


//--------------------- .nv.info                  --------------------------
	.section	.nv.info,"",@"SHT_CUDA_INFO"
	.align	4


	//----- nvinfo : EIATTR_REGCOUNT
	.align		4
        /*0000*/ 	.byte	0x04, 0x2f
        /*0002*/ 	.short	(.L_3 - .L_2)
	.align		4
.L_2:
        /*0004*/ 	.word	index@(triton_poi_fused__native_batch_norm_legit_no_training_add_avg_pool2d_clone_relu_threshold_backward_8)
        /*0008*/ 	.word	0x0000003a


	//----- nvinfo : EIATTR_MIN_STACK_SIZE
	.align		4
.L_3:
        /*000c*/ 	.byte	0x04, 0x12
        /*000e*/ 	.short	(.L_5 - .L_4)
	.align		4
.L_4:
        /*0010*/ 	.word	index@(triton_poi_fused__native_batch_norm_legit_no_training_add_avg_pool2d_clone_relu_threshold_backward_8)
        /*0014*/ 	.word	0x00000000


	//----- nvinfo : EIATTR_FRAME_SIZE
	.align		4
.L_5:
        /*0018*/ 	.byte	0x04, 0x11
        /*001a*/ 	.short	(.L_7 - .L_6)
	.align		4
.L_6:
        /*001c*/ 	.word	index@(triton_poi_fused__native_batch_norm_legit_no_training_add_avg_pool2d_clone_relu_threshold_backward_8)
        /*0020*/ 	.word	0x00000000


	//----- nvinfo : EIATTR_MIN_STACK_SIZE
	.align		4
.L_7:
        /*0024*/ 	.byte	0x04, 0x12
        /*0026*/ 	.short	(.L_9 - .L_8)
	.align		4
.L_8:
        /*0028*/ 	.word	index@(triton_poi_fused__native_batch_norm_legit_no_training_add_avg_pool2d_clone_relu_threshold_backward_8)
        /*002c*/ 	.word	0x00000000
.L_9:


//--------------------- .nv.info.triton_poi_fused__native_batch_norm_legit_no_training_add_avg_pool2d_clone_relu_threshold_backward_8 --------------------------
	.section	.nv.info.triton_poi_fused__native_batch_norm_legit_no_training_add_avg_pool2d_clone_relu_threshold_backward_8,"",@"SHT_CUDA_INFO"
	.sectionflags	@""
	.align	4


	//----- nvinfo : EIATTR_CUDA_API_VERSION
	.align		4
        /*0000*/ 	.byte	0x04, 0x37
        /*0002*/ 	.short	(.L_11 - .L_10)
.L_10:
        /*0004*/ 	.word	0x0000007c


	//----- nvinfo : EIATTR_KPARAM_INFO
	.align		4
.L_11:
        /*0008*/ 	.byte	0x04, 0x17
        /*000a*/ 	.short	(.L_13 - .L_12)
.L_12:
        /*000c*/ 	.word	0x00000000
        /*0010*/ 	.short	0x0010
        /*0012*/ 	.short	0x0080
        /*0014*/ 	.byte	0x00, 0xf0, 0x11, 0x00


	//----- nvinfo : EIATTR_KPARAM_INFO
	.align		4
.L_13:
        /*0018*/ 	.byte	0x04, 0x17
        /*001a*/ 	.short	(.L_15 - .L_14)
.L_14:
        /*001c*/ 	.word	0x00000000
        /*0020*/ 	.short	0x000f
        /*0022*/ 	.short	0x0078
        /*0024*/ 	.byte	0x00, 0xf4, 0x21, 0x00


	//----- nvinfo : EIATTR_KPARAM_INFO
	.align		4
.L_15:
        /*0028*/ 	.byte	0x04, 0x17
        /*002a*/ 	.short	(.L_17 - .L_16)
.L_16:
        /*002c*/ 	.word	0x00000000
        /*0030*/ 	.short	0x000e
        /*0032*/ 	.short	0x0070
        /*0034*/ 	.byte	0x00, 0xf4, 0x21, 0x00


	//----- nvinfo : EIATTR_KPARAM_INFO
	.align		4
.L_17:
        /*0038*/ 	.byte	0x04, 0x17
        /*003a*/ 	.short	(.L_19 - .L_18)
.L_18:
        /*003c*/ 	.word	0x00000000
        /*0040*/ 	.short	0x000d
        /*0042*/ 	.short	0x0068
        /*0044*/ 	.byte	0x00, 0xf4, 0x21, 0x00


	//----- nvinfo : EIATTR_KPARAM_INFO
	.align		4
.L_19:
        /*0048*/ 	.byte	0x04, 0x17
        /*004a*/ 	.short	(.L_21 - .L_20)
.L_20:
        /*004c*/ 	.word	0x00000000
        /*0050*/ 	.short	0x000c
        /*0052*/ 	.short	0x0060
        /*0054*/ 	.byte	0x00, 0xf4, 0x21, 0x00


	//----- nvinfo : EIATTR_KPARAM_INFO
	.align		4
.L_21:
        /*0058*/ 	.byte	0x04, 0x17
        /*005a*/ 	.short	(.L_23 - .L_22)
.L_22:
        /*005c*/ 	.word	0x00000000
        /*0060*/ 	.short	0x000b
        /*0062*/ 	.short	0x0058
        /*0064*/ 	.byte	0x00, 0xf4, 0x21, 0x00


	//----- nvinfo : EIATTR_KPARAM_INFO
	.align		4
.L_23:
        /*0068*/ 	.byte	0x04, 0x17
        /*006a*/ 	.short	(.L_25 - .L_24)
.L_24:
        /*006c*/ 	.word	0x00000000
        /*0070*/ 	.short	0x000a
        /*0072*/ 	.short	0x0050
        /*0074*/ 	.byte	0x00, 0xf4, 0x21, 0x00


	//----- nvinfo : EIATTR_KPARAM_INFO
	.align		4
.L_25:
        /*0078*/ 	.byte	0x04, 0x17
        /*007a*/ 	.short	(.L_27 - .L_26)
.L_26:
        /*007c*/ 	.word	0x00000000
        /*0080*/ 	.short	0x0009
        /*0082*/ 	.short	0x0048
        /*0084*/ 	.byte	0x00, 0xf4, 0x21, 0x00


	//----- nvinfo : EIATTR_KPARAM_INFO
	.align		4
.L_27:
        /*0088*/ 	.byte	0x04, 0x17
        /*008a*/ 	.short	(.L_29 - .L_28)
.L_28:
        /*008c*/ 	.word	0x00000000
        /*0090*/ 	.short	0x0008
        /*0092*/ 	.short	0x0040
        /*0094*/ 	.byte	0x00, 0xf4, 0x21, 0x00


	//----- nvinfo : EIATTR_KPARAM_INFO
	.align		4
.L_29:
        /*0098*/ 	.byte	0x04, 0x17
        /*009a*/ 	.short	(.L_31 - .L_30)
.L_30:
        /*009c*/ 	.word	0x00000000
        /*00a0*/ 	.short	0x0007
        /*00a2*/ 	.short	0x0038
        /*00a4*/ 	.byte	0x00, 0xf4, 0x21, 0x00


	//----- nvinfo : EIATTR_KPARAM_INFO
	.align		4
.L_31:
        /*00a8*/ 	.byte	0x04, 0x17
        /*00aa*/ 	.short	(.L_33 - .L_32)
.L_32:
        /*00ac*/ 	.word	0x00000000
        /*00b0*/ 	.short	0x0006
        /*00b2*/ 	.short	0x0030
        /*00b4*/ 	.byte	0x00, 0xf4, 0x21, 0x00


	//----- nvinfo : EIATTR_KPARAM_INFO
	.align		4
.L_33:
        /*00b8*/ 	.byte	0x04, 0x17
        /*00ba*/ 	.short	(.L_35 - .L_34)
.L_34:
        /*00bc*/ 	.word	0x00000000
        /*00c0*/ 	.short	0x0005
        /*00c2*/ 	.short	0x0028
        /*00c4*/ 	.byte	0x00, 0xf4, 0x21, 0x00


	//----- nvinfo : EIATTR_KPARAM_INFO
	.align		4
.L_35:
        /*00c8*/ 	.byte	0x04, 0x17
        /*00ca*/ 	.short	(.L_37 - .L_36)
.L_36:
        /*00cc*/ 	.word	0x00000000
        /*00d0*/ 	.short	0x0004
        /*00d2*/ 	.short	0x0020
        /*00d4*/ 	.byte	0x00, 0xf4, 0x21, 0x00


	//----- nvinfo : EIATTR_KPARAM_INFO
	.align		4
.L_37:
        /*00d8*/ 	.byte	0x04, 0x17
        /*00da*/ 	.short	(.L_39 - .L_38)
.L_38:
        /*00dc*/ 	.word	0x00000000
        /*00e0*/ 	.short	0x0003
        /*00e2*/ 	.short	0x0018
        /*00e4*/ 	.byte	0x00, 0xf4, 0x21, 0x00


	//----- nvinfo : EIATTR_KPARAM_INFO
	.align		4
.L_39:
        /*00e8*/ 	.byte	0x04, 0x17
        /*00ea*/ 	.short	(.L_41 - .L_40)
.L_40:
        /*00ec*/ 	.word	0x00000000
        /*00f0*/ 	.short	0x0002
        /*00f2*/ 	.short	0x0010
        /*00f4*/ 	.byte	0x00, 0xf4, 0x21, 0x00


	//----- nvinfo : EIATTR_KPARAM_INFO
	.align		4
.L_41:
        /*00f8*/ 	.byte	0x04, 0x17
        /*00fa*/ 	.short	(.L_43 - .L_42)
.L_42:
        /*00fc*/ 	.word	0x00000000
        /*0100*/ 	.short	0x0001
        /*0102*/ 	.short	0x0008
        /*0104*/ 	.byte	0x00, 0xf4, 0x21, 0x00


	//----- nvinfo : EIATTR_KPARAM_INFO
	.align		4
.L_43:
        /*0108*/ 	.byte	0x04, 0x17
        /*010a*/ 	.short	(.L_45 - .L_44)
.L_44:
        /*010c*/ 	.word	0x00000000
        /*0110*/ 	.short	0x0000
        /*0112*/ 	.short	0x0000
        /*0114*/ 	.byte	0x00, 0xf4, 0x21, 0x00


	//----- nvinfo : EIATTR_SPARSE_MMA_MASK
	.align		4
.L_45:
        /*0118*/ 	.byte	0x03, 0x50
        /*011a*/ 	.short	0x0000


	//----- nvinfo : EIATTR_MAXREG_COUNT
	.align		4
        /*011c*/ 	.byte	0x03, 0x1b
        /*011e*/ 	.short	0x00ff


	//----- nvinfo : EIATTR_EXIT_INSTR_OFFSETS
	.align		4
        /*0120*/ 	.byte	0x04, 0x1c
        /*0122*/ 	.short	(.L_47 - .L_46)


	//   ....[0]....
.L_46:
        /*0124*/ 	.word	0x00000fe0


	//   ....[1]....
        /*0128*/ 	.word	0x00001000


	//----- nvinfo : EIATTR_REQNTID
	.align		4
.L_47:
        /*012c*/ 	.byte	0x04, 0x10
        /*012e*/ 	.short	(.L_49 - .L_48)
.L_48:
        /*0130*/ 	.word	0x00000020
        /*0134*/ 	.word	0x00000001
        /*0138*/ 	.word	0x00000001


	//----- nvinfo : EIATTR_CBANK_PARAM_SIZE
	.align		4
.L_49:
        /*013c*/ 	.byte	0x03, 0x19
        /*013e*/ 	.short	0x0084


	//----- nvinfo : EIATTR_PARAM_CBANK
	.align		4
        /*0140*/ 	.byte	0x04, 0x0a
        /*0142*/ 	.short	(.L_51 - .L_50)
	.align		4
.L_50:
        /*0144*/ 	.word	index@(.nv.constant0.triton_poi_fused__native_batch_norm_legit_no_training_add_avg_pool2d_clone_relu_threshold_backward_8)
        /*0148*/ 	.short	0x0210
        /*014a*/ 	.short	0x0084


	//----- nvinfo : EIATTR_SW_WAR
	.align		4
.L_51:
        /*014c*/ 	.byte	0x04, 0x36
        /*014e*/ 	.short	(.L_53 - .L_52)
.L_52:
        /*0150*/ 	.word	0x00000008
.L_53:


//--------------------- .nv.callgraph             --------------------------
	.section	.nv.callgraph,"",@"SHT_CUDA_CALLGRAPH"
	.align	4
	.sectionentsize	8
	.align		4
        /*0000*/ 	.word	0x00000000
	.align		4
        /*0004*/ 	.word	0xffffffff
	.align		4
        /*0008*/ 	.word	0x00000000
	.align		4
        /*000c*/ 	.word	0xfffffffe
	.align		4
        /*0010*/ 	.word	0x00000000
	.align		4
        /*0014*/ 	.word	0xfffffffd
	.align		4
        /*0018*/ 	.word	0x00000000
	.align		4
        /*001c*/ 	.word	0xfffffffc


//--------------------- .nv.constant4             --------------------------
	.section	.nv.constant4,"a",@progbits
	.align	8
	.align		8
.nv.constant4:
        /*0000*/ 	.dword	_$_str
	.align		8
        /*0008*/ 	.dword	_$_str_$_2


//--------------------- .text.triton_poi_fused__native_batch_norm_legit_no_training_add_avg_pool2d_clone_relu_threshold_backward_8 --------------------------
	.section	.text.triton_poi_fused__native_batch_norm_legit_no_training_add_avg_pool2d_clone_relu_threshold_backward_8,"ax",@progbits
	.align	128
        .global         triton_poi_fused__native_batch_norm_legit_no_training_add_avg_pool2d_clone_relu_threshold_backward_8
        .type           triton_poi_fused__native_batch_norm_legit_no_training_add_avg_pool2d_clone_relu_threshold_backward_8,@function
        .size           triton_poi_fused__native_batch_norm_legit_no_training_add_avg_pool2d_clone_relu_threshold_backward_8,(.L_x_1 - triton_poi_fused__native_batch_norm_legit_no_training_add_avg_pool2d_clone_relu_threshold_backward_8)
        .other          triton_poi_fused__native_batch_norm_legit_no_training_add_avg_pool2d_clone_relu_threshold_backward_8,@"STO_CUDA_ENTRY STV_DEFAULT"
triton_poi_fused__native_batch_norm_legit_no_training_add_avg_pool2d_clone_relu_threshold_backward_8:
.text.triton_poi_fused__native_batch_norm_legit_no_training_add_avg_pool2d_clone_relu_threshold_backward_8:
[----:B------:R-:W0:Y:S01]  /*0000*/  LDC R1, c[0x0][0x28] ;  /* 0x00000a00ff017b82 */ /* 0x000e220000000800 */
[----:B------:R-:W1:Y:S07]  /*0010*/  S2R R0, SR_TID.X ;  /* 0x0000000000007919 */ /* 0x000e6e0000002100 */
[----:B------:R-:W2:Y:S01]  /*0020*/  LDC.64 R14, c[0x0][0x240] ;  /* 0x00009000ff0e7b82 */ /* 0x000ea20000000a00 */
[----:B------:R-:W3:Y:S01]  /*0030*/  S2R R9, SR_CTAID.X ;  /* 0x0000000000097919 */ /* 0x000ee20000002500 */
[----:B------:R-:W-:Y:S01]  /*0040*/  HFMA2.MMA R36, -RZ, RZ, 0, 0 ;  /* 0x00000000ff247435 */ /* 0x000fe200000001ff */
[----:B------:R-:W-:Y:S01]  /*0050*/  CS2R R46, SRZ ;  /* 0x00000000002e7805 */ /* 0x000fe2000001ff00 */
[----:B------:R-:W-:Y:S01]  /*0060*/  ULDC.64 UR4, c[0x0][0x208] ;  /* 0x0000820000047ab9 */ /* 0x000fe20000000a00 */
[----:B------:R-:W-:Y:S01]  /*0070*/  IMAD.MOV.U32 R22, RZ, RZ, RZ ;  /* 0x000000ffff167224 */ /* 0x000fe200078e00ff */
[----:B------:R-:W-:-:S02]  /*0080*/  CS2R R38, SRZ ;  /* 0x0000000000267805 */ /* 0x000fc4000001ff00 */
[----:B------:R-:W4:Y:S01]  /*0090*/  LDC.64 R20, c[0x0][0x258] ;  /* 0x00009600ff147b82 */ /* 0x000f220000000a00 */
[----:B------:R-:W-:Y:S02]  /*00a0*/  CS2R R32, SRZ ;  /* 0x0000000000207805 */ /* 0x000fe4000001ff00 */
[----:B------:R-:W-:Y:S02]  /*00b0*/  CS2R R40, SRZ ;  /* 0x0000000000287805 */ /* 0x000fe4000001ff00 */
[----:B------:R-:W-:Y:S02]  /*00c0*/  MOV R34, RZ ;  /* 0x000000ff00227202 */ /* 0x000fe40000000f00 */
[----:B------:R-:W-:Y:S02]  /*00d0*/  CS2R R44, SRZ ;  /* 0x00000000002c7805 */ /* 0x000fe4000001ff00 */
[----:B------:R-:W-:Y:S01]  /*00e0*/  CS2R R42, SRZ ;  /* 0x00000000002a7805 */ /* 0x000fe2000001ff00 */
[----:B------:R-:W-:Y:S01]  /*00f0*/  IMAD.MOV.U32 R30, RZ, RZ, RZ ;  /* 0x000000ffff1e7224 */ /* 0x000fe200078e00ff */
[----:B------:R-:W5:Y:S08]  /*0100*/  LDC.64 R28, c[0x0][0x250] ;  /* 0x00009400ff1c7b82 */ /* 0x000f700000000a00 */
[----:B------:R-:W4:Y:S01]  /*0110*/  LDC.64 R24, c[0x0][0x218] ;  /* 0x00008600ff187b82 */ /* 0x000f220000000a00 */
[----:B------:R-:W-:Y:S01]  /*0120*/  IMAD.MOV.U32 R52, RZ, RZ, RZ ;  /* 0x000000ffff347224 */ /* 0x000fe200078e00ff */
[----:B------:R-:W-:Y:S01]  /*0130*/  MOV R54, RZ ;  /* 0x000000ff00367202 */ /* 0x000fe20000000f00 */
[----:B------:R-:W-:Y:S01]  /*0140*/  ULDC.64 UR6, c[0x0][0x280] ;  /* 0x0000a00000067ab9 */ /* 0x000fe20000000a00 */
[----:B-1----:R-:W-:Y:S01]  /*0150*/  IMAD.SHL.U32 R0, R0, 0x2, RZ ;  /* 0x0000000200007824 */ /* 0x002fe200078e00ff */
[----:B---3--:R-:W-:-:S04]  /*0160*/  SHF.R.U32.HI R3, RZ, 0x19, R9 ;  /* 0x00000019ff037819 */ /* 0x008fc80000011609 */
[----:B------:R-:W-:Y:S02]  /*0170*/  LOP3.LUT R0, R0, 0x3e, RZ, 0xc0, !PT ;  /* 0x0000003e00007812 */ /* 0x000fe400078ec0ff */
[----:B------:R-:W-:-:S03]  /*0180*/  SGXT.U32 R3, R3, 0x1 ;  /* 0x000000010303781a */ /* 0x000fc60000000000 */
[----:B------:R-:W-:-:S04]  /*0190*/  IMAD R35, R9, 0x40, R0 ;  /* 0x0000004009237824 */ /* 0x000fc800078e0200 */
[----:B------:R-:W-:Y:S01]  /*01a0*/  VIADD R50, R35, 0x1 ;  /* 0x0000000123327836 */ /* 0x000fe20000000000 */
[----:B------:R-:W-:-:S04]  /*01b0*/  SHF.R.S32.HI R12, RZ, 0x1, R35 ;  /* 0x00000001ff0c7819 */ /* 0x000fc80000011423 */
[----:B------:R-:W-:-:S04]  /*01c0*/  IADD3 R0, R3, R12, RZ ;  /* 0x0000000c03007210 */ /* 0x000fc80007ffe0ff */
[----:B------:R-:W-:Y:S01]  /*01d0*/  LOP3.LUT R5, R0, 0xfffffffe, RZ, 0xc0, !PT ;  /* 0xfffffffe00057812 */ /* 0x000fe200078ec0ff */
[----:B------:R-:W-:-:S04]  /*01e0*/  IMAD.IADD R0, R50, 0x1, R3 ;  /* 0x0000000132007824 */ /* 0x000fc800078e0203 */
[----:B------:R-:W-:Y:S01]  /*01f0*/  IMAD.IADD R12, R12, 0x1, -R5 ;  /* 0x000000010c0c7824 */ /* 0x000fe200078e0a05 */
[----:B------:R-:W-:-:S04]  /*0200*/  IADD3 R5, R35, -0x2, RZ ;  /* 0xfffffffe23057810 */ /* 0x000fc80007ffe0ff */
[----:B------:R-:W-:Y:S01]  /*0210*/  ISETP.GT.AND P0, PT, R12, RZ, PT ;  /* 0x000000ff0c00720c */ /* 0x000fe20003f04270 */
[----:B--2---:R-:W-:Y:S01]  /*0220*/  IMAD.WIDE R2, R5, 0x4, R14 ;  /* 0x0000000405027825 */ /* 0x004fe200078e020e */
[----:B------:R-:W-:Y:S02]  /*0230*/  LOP3.LUT R5, R0, 0xfffffffe, RZ, 0xc0, !PT ;  /* 0xfffffffe00057812 */ /* 0x000fe400078ec0ff */
[----:B------:R-:W-:-:S03]  /*0240*/  ISETP.LT.AND P4, PT, R35, 0x40, P0 ;  /* 0x000000402300780c */ /* 0x000fc60000781270 */
[----:B------:R-:W-:Y:S02]  /*0250*/  IMAD.IADD R50, R50, 0x1, -R5 ;  /* 0x0000000132327824 */ /* 0x000fe400078e0a05 */
[C---:B------:R-:W-:Y:S02]  /*0260*/  VIADD R7, R35.reuse, 0xffffffff ;  /* 0xffffffff23077836 */ /* 0x040fe40000000000 */
[C-C-:B------:R-:W-:Y:S01]  /*0270*/  IMAD.WIDE R10, R35.reuse, 0x4, R14.reuse ;  /* 0x00000004230a7825 */ /* 0x140fe200078e020e */
[C---:B------:R-:W-:Y:S01]  /*0280*/  ISETP.GT.AND P1, PT, R50.reuse, RZ, P0 ;  /* 0x000000ff3200720c */ /* 0x040fe20000724270 */
[----:B------:R-:W1:Y:S01]  /*0290*/  LDC.64 R4, c[0x0][0x228] ;  /* 0x00008a00ff047b82 */ /* 0x000e620000000a00 */
[----:B------:R-:W-:Y:S02]  /*02a0*/  ISETP.EQ.AND P0, PT, R50, -0x1, P0 ;  /* 0xffffffff3200780c */ /* 0x000fe40000702270 */
[C---:B------:R-:W-:Y:S01]  /*02b0*/  ISETP.LT.AND P1, PT, R35.reuse, 0x40, P1 ;  /* 0x000000402300780c */ /* 0x040fe20000f21270 */
[----:B------:R-:W2:Y:S01]  /*02c0*/  @P4 LDG.E.64 R46, desc[UR4][R2.64] ;  /* 0x00000004022e4981 */ /* 0x000ea2000c1e1b00 */
[----:B------:R-:W-:Y:S01]  /*02d0*/  ISETP.LT.AND P0, PT, R35, 0x40, P0 ;  /* 0x000000402300780c */ /* 0x000fe20000701270 */
[----:B------:R-:W-:-:S05]  /*02e0*/  IMAD.WIDE R6, R7, 0x4, R14 ;  /* 0x0000000407067825 */ /* 0x000fca00078e020e */
[----:B------:R-:W3:Y:S05]  /*02f0*/  @P4 LDG.E R22, desc[UR4][R6.64] ;  /* 0x0000000406164981 */ /* 0x000eea000c1e1900 */
[----:B------:R1:W3:Y:S04]  /*0300*/  @P1 LDG.E R36, desc[UR4][R2.64] ;  /* 0x0000000402241981 */ /* 0x0002e8000c1e1900 */
[----:B------:R-:W3:Y:S01]  /*0310*/  @P0 LDG.E R38, desc[UR4][R10.64] ;  /* 0x000000040a260981 */ /* 0x000ee2000c1e1900 */
[----:B------:R-:W-:-:S04]  /*0320*/  SHF.R.S32.HI R0, RZ, 0x19, R9 ;  /* 0x00000019ff007819 */ /* 0x000fc80000011409 */
[----:B------:R-:W-:-:S04]  /*0330*/  SGXT R0, R0, 0x1 ;  /* 0x000000010000781a */ /* 0x000fc80000000200 */
[----:B------:R-:W-:-:S04]  /*0340*/  LEA.HI R0, R0, R35, RZ, 0x2 ;  /* 0x0000002300007211 */ /* 0x000fc800078f10ff */
[----:B------:R-:W-:-:S04]  /*0350*/  SHF.R.S32.HI R13, RZ, 0x2, R0 ;  /* 0x00000002ff0d7819 */ /* 0x000fc80000011400 */
[----:B------:R-:W-:Y:S02]  /*0360*/  LEA.HI R0, R13, R13, RZ, 0x2 ;  /* 0x0000000d0d007211 */ /* 0x000fe400078f10ff */
[----:B------:R-:W-:Y:S02]  /*0370*/  ISETP.GE.AND P5, PT, R35, 0x40, PT ;  /* 0x000000402300780c */ /* 0x000fe40003fa6270 */
[----:B------:R-:W-:Y:S02]  /*0380*/  LOP3.LUT R0, R0, 0xfffffffc, RZ, 0xc0, !PT ;  /* 0xfffffffc00007812 */ /* 0x000fe400078ec0ff */
[----:B------:R-:W-:-:S03]  /*0390*/  ISETP.GT.AND P3, PT, R12, -0x1, PT ;  /* 0xffffffff0c00780c */ /* 0x000fc60003f64270 */
[----:B------:R-:W-:Y:S01]  /*03a0*/  IMAD.IADD R31, R13, 0x1, -R0 ;  /* 0x000000010d1f7824 */ /* 0x000fe200078e0a00 */
[----:B------:R-:W-:-:S03]  /*03b0*/  ISETP.GT.AND P2, PT, R50, RZ, P3 ;  /* 0x000000ff3200720c */ /* 0x000fc60001f44270 */
[----:B-1----:R-:W-:Y:S01]  /*03c0*/  IMAD.WIDE R18, R31, 0x4, R4 ;  /* 0x000000041f127825 */ /* 0x002fe200078e0204 */
[----:B------:R-:W-:Y:S02]  /*03d0*/  IADD3 R9, R35, 0x2, RZ ;  /* 0x0000000223097810 */ /* 0x000fe40007ffe0ff */
[C---:B------:R-:W-:Y:S01]  /*03e0*/  ISETP.LT.AND P2, PT, R35.reuse, 0x40, P2 ;  /* 0x000000402300780c */ /* 0x040fe20001741270 */
[C---:B------:R-:W-:Y:S01]  /*03f0*/  VIADD R17, R35.reuse, 0x3 ;  /* 0x0000000323117836 */ /* 0x040fe20000000000 */
[C---:B------:R-:W-:Y:S01]  /*0400*/  ISETP.LT.AND P6, PT, R35.reuse, 0x40, P3 ;  /* 0x000000402300780c */ /* 0x040fe20001fc1270 */
[----:B------:R-:W3:Y:S01]  /*0410*/  @!P5 LDG.E.EL R39, desc[UR4][R18.64] ;  /* 0x000000041227d981 */ /* 0x000ee2000c2e1900 */
[----:B------:R-:W-:Y:S01]  /*0420*/  VIADD R3, R35, 0x4 ;  /* 0x0000000423037836 */ /* 0x000fe20000000000 */
[----:B------:R-:W-:Y:S02]  /*0430*/  ISETP.EQ.AND P3, PT, R50, -0x1, P3 ;  /* 0xffffffff3200780c */ /* 0x000fe40001f62270 */
[----:B------:R-:W3:Y:S01]  /*0440*/  @!P5 LDG.E.EL R33, desc[UR4][R18.64] ;  /* 0x000000041221d981 */ /* 0x000ee2000c2e1900 */
[----:B------:R-:W-:Y:S01]  /*0450*/  IMAD.WIDE R8, R9, 0x4, R14 ;  /* 0x0000000409087825 */ /* 0x000fe200078e020e */
[----:B0-----:R-:W-:-:S02]  /*0460*/  CS2R R6, SRZ ;  /* 0x0000000000067805 */ /* 0x001fc4000001ff00 */
[----:B------:R-:W-:Y:S01]  /*0470*/  ISETP.LT.AND P3, PT, R35, 0x40, P3 ;  /* 0x000000402300780c */ /* 0x000fe20001f61270 */
[--C-:B------:R-:W-:Y:S01]  /*0480*/  IMAD.WIDE R16, R17, 0x4, R14.reuse ;  /* 0x0000000411107825 */ /* 0x100fe200078e020e */
[----:B------:R-:W3:Y:S03]  /*0490*/  @P2 LDG.E R34, desc[UR4][R10.64] ;  /* 0x000000040a222981 */ /* 0x000ee6000c1e1900 */
[----:B------:R-:W-:Y:S01]  /*04a0*/  IMAD.WIDE R14, R3, 0x4, R14 ;  /* 0x00000004030e7825 */ /* 0x000fe200078e020e */
[----:B------:R-:W-:Y:S01]  /*04b0*/  CS2R R2, SRZ ;  /* 0x0000000000027805 */ /* 0x000fe2000001ff00 */
[----:B------:R-:W3:Y:S02]  /*04c0*/  @P6 LDG.E R44, desc[UR4][R10.64+0x4] ;  /* 0x000004040a2c6981 */ /* 0x000ee4000c1e1900 */
[----:B----4-:R-:W-:Y:S02]  /*04d0*/  IMAD.WIDE R20, R31, 0x4, R20 ;  /* 0x000000041f147825 */ /* 0x010fe400078e0214 */
[----:B------:R-:W4:Y:S01]  /*04e0*/  @P6 LDG.E.64 R6, desc[UR4][R10.64] ;  /* 0x000000040a066981 */ /* 0x000f22000c1e1b00 */
[----:B------:R-:W-:-:S03]  /*04f0*/  CS2R R4, SRZ ;  /* 0x0000000000047805 */ /* 0x000fc6000001ff00 */
[----:B------:R-:W4:Y:S04]  /*0500*/  @!P5 LDG.E.EL R40, desc[UR4][R20.64] ;  /* 0x000000041428d981 */ /* 0x000f28000c2e1900 */
[----:B------:R0:W4:Y:S04]  /*0510*/  @!P5 LDG.E.64 R2, desc[UR4][R10.64] ;  /* 0x000000040a02d981 */ /* 0x000128000c1e1b00 */
[----:B------:R-:W4:Y:S01]  /*0520*/  @P3 LDG.E R45, desc[UR4][R8.64] ;  /* 0x00000004082d3981 */ /* 0x000f22000c1e1900 */
[----:B0-----:R-:W0:Y:S01]  /*0530*/  LDC.64 R10, c[0x0][0x248] ;  /* 0x00009200ff0a7b82 */ /* 0x001e220000000a00 */
[----:B------:R-:W-:Y:S01]  /*0540*/  IMAD R53, R13, 0x3, R12 ;  /* 0x000000030d357824 */ /* 0x000fe200078e020c */
[----:B------:R-:W-:Y:S01]  /*0550*/  MOV R18, 0x3 ;  /* 0x0000000300127802 */ /* 0x000fe20000000f00 */
[----:B-----5:R-:W-:-:S04]  /*0560*/  IMAD.WIDE R28, R31, 0x4, R28 ;  /* 0x000000041f1c7825 */ /* 0x020fc800078e021c */
[----:B------:R-:W-:Y:S01]  /*0570*/  IMAD R53, R53, R18, 0x4 ;  /* 0x0000000435357424 */ /* 0x000fe200078e0212 */
[----:B------:R-:W5:Y:S01]  /*0580*/  @!P5 LDG.E.EL R41, desc[UR4][R28.64] ;  /* 0x000000041c29d981 */ /* 0x000f62000c2e1900 */
[----:B0-----:R-:W-:-:S03]  /*0590*/  IMAD.WIDE R48, R35, 0x4, R10 ;  /* 0x0000000423307825 */ /* 0x001fc600078e020a */
[----:B------:R0:W5:Y:S01]  /*05a0*/  @!P5 LDG.E.EL R42, desc[UR4][R28.64] ;  /* 0x000000041c2ad981 */ /* 0x000162000c2e1900 */
[----:B------:R-:W1:Y:S01]  /*05b0*/  LDC.64 R10, c[0x0][0x238] ;  /* 0x00008e00ff0a7b82 */ /* 0x000e620000000a00 */
[----:B------:R-:W-:Y:S01]  /*05c0*/  CS2R R18, SRZ ;  /* 0x0000000000127805 */ /* 0x000fe2000001ff00 */
[----:B------:R-:W-:Y:S02]  /*05d0*/  IMAD.IADD R55, R50, 0x1, R53 ;  /* 0x0000000132377824 */ /* 0x000fe400078e0235 */
[----:B------:R-:W-:-:S05]  /*05e0*/  IMAD.WIDE R26, R35, 0x4, R24 ;  /* 0x00000004231a7825 */ /* 0x000fca00078e0218 */
[----:B------:R0:W5:Y:S02]  /*05f0*/  @!P5 LDG.E.64 R18, desc[UR4][R26.64] ;  /* 0x000000041a12d981 */ /* 0x000164000c1e1b00 */
[----:B0-----:R-:W-:Y:S02]  /*0600*/  CS2R R28, SRZ ;  /* 0x00000000001c7805 */ /* 0x001fe4000001ff00 */
[----:B------:R-:W-:Y:S01]  /*0610*/  CS2R R26, SRZ ;  /* 0x00000000001a7805 */ /* 0x000fe2000001ff00 */
[----:B-1----:R-:W-:-:S05]  /*0620*/  IMAD.WIDE R10, R31, 0x4, R10 ;  /* 0x000000041f0a7825 */ /* 0x002fca00078e020a */
[----:B------:R-:W5:Y:S04]  /*0630*/  @!P5 LDG.E.EL R29, desc[UR4][R10.64] ;  /* 0x000000040a1dd981 */ /* 0x000f68000c2e1900 */
[----:B------:R-:W5:Y:S01]  /*0640*/  @!P5 LDG.E.EL R27, desc[UR4][R10.64] ;  /* 0x000000040a1bd981 */ /* 0x000f62000c2e1900 */
[----:B--2---:R-:W-:Y:S01]  /*0650*/  SEL R37, R46, RZ, P4 ;  /* 0x000000ff2e257207 */ /* 0x004fe20002000000 */
[----:B------:R-:W-:Y:S01]  /*0660*/  HFMA2.MMA R46, -RZ, RZ, 0, 0 ;  /* 0x00000000ff2e7435 */ /* 0x000fe200000001ff */
[----:B------:R-:W-:Y:S02]  /*0670*/  SEL R47, R47, RZ, P4 ;  /* 0x000000ff2f2f7207 */ /* 0x000fe40002000000 */
[----:B---3--:R-:W-:Y:S02]  /*0680*/  SEL R0, R22, RZ, P4 ;  /* 0x000000ff16007207 */ /* 0x008fe40002000000 */
[----:B------:R-:W0:Y:S05]  /*0690*/  LDC.64 R22, c[0x0][0x220] ;  /* 0x00008800ff167b82 */ /* 0x000e2a0000000a00 */
[----:B------:R1:W2:Y:S01]  /*06a0*/  @!P5 LDG.E.EL R46, desc[UR4][R20.64] ;  /* 0x00000004142ed981 */ /* 0x0002a2000c2e1900 */
[----:B------:R-:W-:-:S02]  /*06b0*/  SEL R36, R36, RZ, P1 ;  /* 0x000000ff24247207 */ /* 0x000fc40000800000 */
[----:B------:R-:W-:Y:S02]  /*06c0*/  ISETP.LT.AND P1, PT, R12, 0x1, !P5 ;  /* 0x000000010c00780c */ /* 0x000fe40006f21270 */
[----:B------:R-:W-:Y:S01]  /*06d0*/  SEL R38, R38, RZ, P0 ;  /* 0x000000ff26267207 */ /* 0x000fe20000000000 */
[----:B------:R-:W3:Y:S01]  /*06e0*/  LDC.64 R12, c[0x0][0x230] ;  /* 0x00008c00ff0c7b82 */ /* 0x000ee20000000a00 */
[C---:B------:R-:W-:Y:S02]  /*06f0*/  ISETP.GT.AND P4, PT, R50.reuse, RZ, P1 ;  /* 0x000000ff3200720c */ /* 0x040fe40000f84270 */
[----:B------:R-:W-:-:S05]  /*0700*/  ISETP.EQ.AND P0, PT, R50, -0x1, P1 ;  /* 0xffffffff3200780c */ /* 0x000fca0000f02270 */
[----:B-1----:R-:W1:Y:S02]  /*0710*/  LDC.64 R20, c[0x0][0x210] ;  /* 0x00008400ff147b82 */ /* 0x002e640000000a00 */
[----:B------:R-:W5:Y:S04]  /*0720*/  @P1 LDG.E.64 R4, desc[UR4][R8.64] ;  /* 0x0000000408041981 */ /* 0x000f68000c1e1b00 */
[----:B------:R0:W5:Y:S04]  /*0730*/  @P1 LDG.E R32, desc[UR4][R16.64] ;  /* 0x0000000410201981 */ /* 0x000168000c1e1900 */
[----:B------:R0:W5:Y:S04]  /*0740*/  @P4 LDG.E R43, desc[UR4][R8.64] ;  /* 0x00000004082b4981 */ /* 0x000168000c1e1900 */
[----:B------:R0:W5:Y:S02]  /*0750*/  @P0 LDG.E R30, desc[UR4][R14.64] ;  /* 0x000000040e1e0981 */ /* 0x000164000c1e1900 */
[----:B0-----:R-:W0:Y:S01]  /*0760*/  LDC.64 R16, c[0x0][0x268] ;  /* 0x00009a00ff107b82 */ /* 0x001e220000000a00 */
[----:B------:R-:W-:-:S07]  /*0770*/  CS2R R8, SRZ ;  /* 0x0000000000087805 */ /* 0x000fce000001ff00 */
[----:B------:R-:W0:Y:S01]  /*0780*/  LDC.64 R14, c[0x0][0x260] ;  /* 0x00009800ff0e7b82 */ /* 0x000e220000000a00 */
[----:B------:R3:W5:Y:S01]  /*0790*/  @!P5 LDG.E.64 R8, desc[UR4][R48.64] ;  /* 0x000000043008d981 */ /* 0x000762000c1e1b00 */
[----:B------:R-:W-:Y:S01]  /*07a0*/  CS2R R50, SRZ ;  /* 0x0000000000327805 */ /* 0x000fe2000001ff00 */
[----:B------:R-:W-:-:S05]  /*07b0*/  IMAD.WIDE R22, R31, 0x4, R22 ;  /* 0x000000041f167825 */ /* 0x000fca00078e0216 */
[----:B------:R-:W5:Y:S01]  /*07c0*/  @!P5 LDG.E.EL R51, desc[UR4][R22.64] ;  /* 0x000000041633d981 */ /* 0x000f62000c2e1900 */
[----:B---3--:R-:W-:-:S03]  /*07d0*/  HFMA2.MMA R48, -RZ, RZ, 0, 0 ;  /* 0x00000000ff307435 */ /* 0x008fc600000001ff */
[----:B------:R3:W5:Y:S01]  /*07e0*/  @!P5 LDG.E.EL R50, desc[UR4][R22.64] ;  /* 0x000000041632d981 */ /* 0x000762000c2e1900 */
[----:B------:R-:W-:-:S04]  /*07f0*/  IMAD.WIDE R12, R31, 0x4, R12 ;  /* 0x000000041f0c7825 */ /* 0x000fc800078e020c */
[--C-:B-1----:R-:W-:Y:S01]  /*0800*/  IMAD.WIDE R24, R53, 0x4, R20.reuse ;  /* 0x0000000435187825 */ /* 0x102fe200078e0214 */
[----:B------:R-:W5:Y:S03]  /*0810*/  @!P5 LDG.E.EL R52, desc[UR4][R12.64] ;  /* 0x000000040c34d981 */ /* 0x000f66000c2e1900 */
[----:B------:R-:W-:Y:S01]  /*0820*/  IMAD.WIDE R20, R55, 0x4, R20 ;  /* 0x0000000437147825 */ /* 0x000fe200078e0214 */
[----:B------:R-:W5:Y:S01]  /*0830*/  @!P5 LDG.E.EL R48, desc[UR4][R12.64] ;  /* 0x000000040c30d981 */ /* 0x000f62000c2e1900 */
[----:B---3--:R-:W-:-:S03]  /*0840*/  HFMA2.MMA R23, -RZ, RZ, 0, 0 ;  /* 0x00000000ff177435 */ /* 0x008fc600000001ff */
[----:B------:R-:W3:Y:S01]  /*0850*/  @!P5 LDG.E R28, desc[UR4][R24.64] ;  /* 0x00000004181cd981 */ /* 0x000ee2000c1e1900 */
[----:B0-----:R-:W-:-:S03]  /*0860*/  IMAD.WIDE R14, R31, 0x4, R14 ;  /* 0x000000041f0e7825 */ /* 0x001fc600078e020e */
[----:B------:R-:W3:Y:S01]  /*0870*/  @!P5 LDG.E R26, desc[UR4][R20.64] ;  /* 0x00000004141ad981 */ /* 0x000ee2000c1e1900 */
[----:B------:R-:W-:-:S03]  /*0880*/  IMAD.WIDE R16, R31, 0x4, R16 ;  /* 0x000000041f107825 */ /* 0x000fc600078e0210 */
[----:B------:R-:W3:Y:S01]  /*0890*/  @!P5 LDG.E.EL R54, desc[UR4][R14.64] ;  /* 0x000000040e36d981 */ /* 0x000ee2000c2e1900 */
[----:B------:R-:W-:Y:S02]  /*08a0*/  IMAD.MOV.U32 R31, RZ, RZ, RZ ;  /* 0x000000ffff1f7224 */ /* 0x000fe400078e00ff */
[----:B------:R-:W-:Y:S01]  /*08b0*/  IMAD.MOV.U32 R22, RZ, RZ, RZ ;  /* 0x000000ffff167224 */ /* 0x000fe200078e00ff */
[----:B------:R-:W3:Y:S04]  /*08c0*/  @!P5 LDG.E.EL R23, desc[UR4][R16.64] ;  /* 0x000000041017d981 */ /* 0x000ee8000c2e1900 */
[----:B------:R0:W3:Y:S04]  /*08d0*/  @!P5 LDG.E.EL R31, desc[UR4][R14.64] ;  /* 0x000000040e1fd981 */ /* 0x0000e8000c2e1900 */
[----:B------:R1:W3:Y:S01]  /*08e0*/  @!P5 LDG.E.EL R22, desc[UR4][R16.64] ;  /* 0x000000041016d981 */ /* 0x0002e2000c2e1900 */
[----:B------:R-:W-:Y:S01]  /*08f0*/  FADD R39, R39, 0.0010000000474974513054 ;  /* 0x3a83126f27277421 */ /* 0x000fe20000000000 */
[----:B------:R-:W-:Y:S01]  /*0900*/  FADD R33, R33, 0.0010000000474974513054 ;  /* 0x3a83126f21217421 */ /* 0x000fe20000000000 */
[----:B------:R-:W-:-:S04]  /*0910*/  SHF.R.S32.HI R10, RZ, 0x1f, R35 ;  /* 0x0000001fff0a7819 */ /* 0x000fc80000011423 */
[----:B------:R-:W0:Y:S01]  /*0920*/  MUFU.SQRT R39, R39 ;  /* 0x0000002700277308 */ /* 0x000e220000002000 */
[----:B------:R-:W-:Y:S01]  /*0930*/  LEA.HI R10, R10, R35, RZ, 0x4 ;  /* 0x000000230a0a7211 */ /* 0x000fe200078f20ff */
[----:B----4-:R-:W-:-:S06]  /*0940*/  FADD R40, R40, 0.0010000000474974513054 ;  /* 0x3a83126f28287421 */ /* 0x010fcc0000000000 */
[----:B------:R-:W-:Y:S01]  /*0950*/  MUFU.SQRT R33, R33 ;  /* 0x0000002100217308 */ /* 0x000fe20000002000 */
[----:B------:R-:W-:Y:S01]  /*0960*/  SHF.L.U32 R11, R10, 0x2, RZ ;  /* 0x000000020a0b7819 */ /* 0x000fe200000006ff */
[----:B------:R-:W-:Y:S01]  /*0970*/  FADD R37, RZ, R37 ;  /* 0x00000025ff257221 */ /* 0x000fe20000000000 */
[----:B------:R-:W-:Y:S02]  /*0980*/  SEL R34, R34, RZ, P2 ;  /* 0x000000ff22227207 */ /* 0x000fe40001000000 */
[----:B------:R-:W-:Y:S01]  /*0990*/  LOP3.LUT R10, R10, 0xfffffff0, RZ, 0xc0, !PT ;  /* 0xfffffff00a0a7812 */ /* 0x000fe200078ec0ff */
[----:B------:R-:W-:Y:S01]  /*09a0*/  FADD R0, R37, R0 ;  /* 0x0000000025007221 */ /* 0x000fe20000000000 */
[----:B------:R-:W-:Y:S01]  /*09b0*/  LOP3.LUT R11, R11, 0xffffffc0, RZ, 0xc0, !PT ;  /* 0xffffffc00b0b7812 */ /* 0x000fe200078ec0ff */
[----:B------:R-:W4:Y:S01]  /*09c0*/  MUFU.SQRT R40, R40 ;  /* 0x0000002800287308 */ /* 0x000f220000002000 */
[----:B------:R-:W-:Y:S01]  /*09d0*/  FSETP.GEU.AND P2, PT, R3, RZ, PT ;  /* 0x000000ff0300720b */ /* 0x000fe20003f4e000 */
[----:B------:R-:W-:Y:S01]  /*09e0*/  FADD R47, R36, R47 ;  /* 0x0000002f242f7221 */ /* 0x000fe20000000000 */
[----:B------:R-:W-:-:S02]  /*09f0*/  SEL R45, R45, RZ, P3 ;  /* 0x000000ff2d2d7207 */ /* 0x000fc40001800000 */
[----:B0-----:R-:W-:Y:S02]  /*0a00*/  FSETP.GT.AND P3, PT, R39, 8.50705917302346158658e+37, PT ;  /* 0x7e8000002700780b */ /* 0x001fe40003f64000 */
[----:B------:R-:W-:Y:S01]  /*0a10*/  IADD3 R10, R11, R35, -R10 ;  /* 0x000000230b0a7210 */ /* 0x000fe20007ffe80a */
[----:B------:R-:W-:Y:S01]  /*0a20*/  FADD R11, RZ, R0 ;  /* 0x00000000ff0b7221 */ /* 0x000fe20000000000 */
[----:B------:R-:W-:Y:S02]  /*0a30*/  SEL R6, R6, RZ, P6 ;  /* 0x000000ff06067207 */ /* 0x000fe40003000000 */
[----:B------:R-:W-:Y:S02]  /*0a40*/  FSEL R3, R3, RZ, P2 ;  /* 0x000000ff03037208 */ /* 0x000fe40001000000 */
[C---:B------:R-:W-:Y:S01]  /*0a50*/  FSETP.GEU.AND P2, PT, R2.reuse, RZ, PT ;  /* 0x000000ff0200720b */ /* 0x040fe20003f4e000 */
[----:B------:R-:W-:Y:S01]  /*0a60*/  FADD R47, R47, R38 ;  /* 0x000000262f2f7221 */ /* 0x000fe20000000000 */
[----:B------:R-:W-:Y:S01]  /*0a70*/  FADD R11, R11, R6 ;  /* 0x000000060b0b7221 */ /* 0x000fe20000000000 */
[----:B------:R-:W-:Y:S01]  /*0a80*/  SEL R7, R7, RZ, P6 ;  /* 0x000000ff07077207 */ /* 0x000fe20003000000 */
[----:B------:R-:W-:Y:S01]  /*0a90*/  IMAD.MOV.U32 R6, RZ, RZ, 0x3e800000 ;  /* 0x3e800000ff067424 */ /* 0x000fe200078e00ff */
[----:B------:R-:W-:Y:S01]  /*0aa0*/  FSEL R2, R2, RZ, P2 ;  /* 0x000000ff02027208 */ /* 0x000fe20001000000 */
[----:B------:R-:W-:Y:S01]  /*0ab0*/  FADD R34, R47, R34 ;  /* 0x000000222f227221 */ /* 0x000fe20000000000 */
[----:B------:R-:W-:-:S02]  /*0ac0*/  FSETP.GTU.AND P2, PT, R3, RZ, PT ;  /* 0x000000ff0300720b */ /* 0x000fc40003f4c000 */
[----:B------:R-:W-:Y:S01]  /*0ad0*/  SEL R44, R44, RZ, P6 ;  /* 0x000000ff2c2c7207 */ /* 0x000fe20003000000 */
[----:B------:R-:W-:Y:S01]  /*0ae0*/  FADD R34, R34, R7 ;  /* 0x0000000722227221 */ /* 0x000fe20000000000 */
[----:B------:R-:W-:Y:S02]  /*0af0*/  FSETP.GTU.AND P6, PT, R2, RZ, PT ;  /* 0x000000ff0200720b */ /* 0x000fe40003fcc000 */
[----:B------:R-:W-:Y:S02]  /*0b00*/  SEL R3, RZ, 0x100, P2 ;  /* 0x00000100ff037807 */ /* 0x000fe40001000000 */
[----:B------:R-:W-:Y:S02]  /*0b10*/  FSEL R14, R6, 1, P3 ;  /* 0x3f800000060e7808 */ /* 0x000fe40001800000 */
[----:B----4-:R-:W-:Y:S01]  /*0b20*/  FSETP.GT.AND P2, PT, R40, 8.50705917302346158658e+37, PT ;  /* 0x7e8000002800780b */ /* 0x010fe20003f44000 */
[----:B------:R-:W-:Y:S01]  /*0b30*/  FADD R34, R34, R45 ;  /* 0x0000002d22227221 */ /* 0x000fe20000000000 */
[----:B------:R-:W-:-:S02]  /*0b40*/  SEL R0, RZ, 0x1, P6 ;  /* 0x00000001ff007807 */ /* 0x000fc40003000000 */
[----:B------:R-:W-:Y:S01]  /*0b50*/  FSETP.GEU.AND P6, PT, R40, 1.175494350822287508e-38, PT ;  /* 0x008000002800780b */ /* 0x000fe20003fce000 */
[----:B------:R-:W-:-:S04]  /*0b60*/  FADD R11, R11, R44 ;  /* 0x0000002c0b0b7221 */ /* 0x000fc80000000000 */
[----:B------:R-:W-:-:S04]  /*0b70*/  FADD R11, RZ, R11 ;  /* 0x0000000bff0b7221 */ /* 0x000fc80000000000 */
[----:B------:R-:W-:Y:S01]  /*0b80*/  @P2 FMUL R40, R40, 0.25 ;  /* 0x3e80000028282820 */ /* 0x000fe20000400000 */
[----:B------:R-:W-:Y:S02]  /*0b90*/  IADD3 R0, R0, R3, RZ ;  /* 0x0000000300007210 */ /* 0x000fe40007ffe0ff */
[----:B------:R-:W0:Y:S01]  /*0ba0*/  LDC.64 R2, c[0x0][0x278] ;  /* 0x00009e00ff027b82 */ /* 0x000e220000000a00 */
[----:B------:R-:W-:Y:S01]  /*0bb0*/  @!P6 FMUL R40, R40, 16777216 ;  /* 0x4b8000002828e820 */ /* 0x000fe20000400000 */
[----:B------:R-:W-:-:S05]  /*0bc0*/  FSEL R15, R6, 1, P2 ;  /* 0x3f800000060f7808 */ /* 0x000fca0001000000 */
[----:B------:R-:W4:Y:S01]  /*0bd0*/  MUFU.RCP R40, R40 ;  /* 0x0000002800287308 */ /* 0x000f220000001000 */
[----:B------:R-:W-:-:S04]  /*0be0*/  @!P6 FMUL R15, R15, 16777216 ;  /* 0x4b8000000f0fe820 */ /* 0x000fc80000400000 */
[----:B----4-:R-:W-:Y:S01]  /*0bf0*/  FMUL R40, R40, R15 ;  /* 0x0000000f28287220 */ /* 0x010fe20000400000 */
[----:B0-----:R-:W-:-:S04]  /*0c00*/  IMAD.WIDE R2, R10, 0x4, R2 ;  /* 0x000000040a027825 */ /* 0x001fc800078e0202 */
[----:B--2---:R-:W-:-:S06]  /*0c10*/  FADD R46, R46, 0.0010000000474974513054 ;  /* 0x3a83126f2e2e7421 */ /* 0x004fcc0000000000 */
[----:B------:R-:W0:Y:S01]  /*0c20*/  MUFU.SQRT R46, R46 ;  /* 0x0000002e002e7308 */ /* 0x000e220000002000 */
[----:B-----5:R-:W-:Y:S02]  /*0c30*/  SEL R4, R4, RZ, P1 ;  /* 0x000000ff04047207 */ /* 0x020fe40000800000 */
[----:B------:R-:W-:Y:S02]  /*0c40*/  SEL R5, R5, RZ, P1 ;  /* 0x000000ff05057207 */ /* 0x000fe40000800000 */
[----:B------:R-:W-:Y:S02]  /*0c50*/  SEL R32, R32, RZ, P1 ;  /* 0x000000ff20207207 */ /* 0x000fe40000800000 */
[----:B------:R-:W-:Y:S02]  /*0c60*/  FSETP.GT.AND P1, PT, R33, 8.50705917302346158658e+37, PT ;  /* 0x7e8000002100780b */ /* 0x000fe40003f24000 */
[----:B------:R-:W-:Y:S02]  /*0c70*/  SEL R43, R43, RZ, P4 ;  /* 0x000000ff2b2b7207 */ /* 0x000fe40002000000 */
[----:B------:R-:W-:-:S02]  /*0c80*/  FSETP.GEU.AND P4, PT, R39, 1.175494350822287508e-38, PT ;  /* 0x008000002700780b */ /* 0x000fc40003f8e000 */
[----:B------:R-:W-:Y:S02]  /*0c90*/  SEL R12, R30, RZ, P0 ;  /* 0x000000ff1e0c7207 */ /* 0x000fe40000000000 */
[----:B------:R-:W-:Y:S01]  /*0ca0*/  FSETP.GEU.AND P0, PT, R33, 1.175494350822287508e-38, PT ;  /* 0x008000002100780b */ /* 0x000fe20003f0e000 */
[----:B------:R-:W-:Y:S01]  /*0cb0*/  @P3 FMUL R39, R39, 0.25 ;  /* 0x3e80000027273820 */ /* 0x000fe20000400000 */
[----:B0-----:R-:W-:-:S03]  /*0cc0*/  FSETP.GT.AND P3, PT, R46, 8.50705917302346158658e+37, PT ;  /* 0x7e8000002e00780b */ /* 0x001fc60003f64000 */
[----:B------:R-:W-:Y:S01]  /*0cd0*/  @P1 FMUL R33, R33, 0.25 ;  /* 0x3e80000021211820 */ /* 0x000fe20000400000 */
[----:B------:R-:W-:-:S03]  /*0ce0*/  FADD R34, R34, R43 ;  /* 0x0000002b22227221 */ /* 0x000fc60000000000 */
[----:B------:R-:W-:Y:S01]  /*0cf0*/  @!P4 FMUL R39, R39, 16777216 ;  /* 0x4b8000002727c820 */ /* 0x000fe20000400000 */
[----:B------:R-:W-:Y:S01]  /*0d00*/  @!P4 FMUL R14, R14, 16777216 ;  /* 0x4b8000000e0ec820 */ /* 0x000fe20000400000 */
[----:B------:R-:W-:Y:S02]  /*0d10*/  FSETP.GEU.AND P4, PT, R46, 1.175494350822287508e-38, PT ;  /* 0x008000002e00780b */ /* 0x000fe40003f8e000 */
[----:B------:R-:W-:Y:S01]  /*0d20*/  @!P0 FMUL R33, R33, 16777216 ;  /* 0x4b80000021218820 */ /* 0x000fe20000400000 */
[----:B------:R-:W-:Y:S01]  /*0d30*/  FADD R5, R34, R5 ;  /* 0x0000000522057221 */ /* 0x000fe20000000000 */
[----:B------:R-:W0:Y:S01]  /*0d40*/  MUFU.RCP R39, R39 ;  /* 0x0000002700277308 */ /* 0x000e220000001000 */
[----:B------:R-:W-:Y:S01]  /*0d50*/  @P3 FMUL R46, R46, 0.25 ;  /* 0x3e8000002e2e3820 */ /* 0x000fe20000400000 */
[----:B------:R-:W-:Y:S01]  /*0d60*/  FADD R11, R11, R4 ;  /* 0x000000040b0b7221 */ /* 0x000fe20000000000 */
[----:B------:R-:W-:Y:S01]  /*0d70*/  FADD R12, R5, R12 ;  /* 0x0000000c050c7221 */ /* 0x000fe20000000000 */
[----:B------:R-:W-:Y:S01]  /*0d80*/  FADD R41, -R41, R8 ;  /* 0x0000000829297221 */ /* 0x000fe20000000100 */
[----:B------:R-:W2:Y:S03]  /*0d90*/  LDC.64 R4, c[0x0][0x270] ;  /* 0x00009c00ff047b82 */ /* 0x000ea60000000a00 */
[----:B------:R-:W4:Y:S01]  /*0da0*/  MUFU.RCP R33, R33 ;  /* 0x0000002100217308 */ /* 0x000f220000001000 */
[----:B------:R-:W-:Y:S01]  /*0db0*/  FSEL R8, R6, 1, P1 ;  /* 0x3f80000006087808 */ /* 0x000fe20000800000 */
[----:B------:R-:W-:-:S04]  /*0dc0*/  @!P4 FMUL R46, R46, 16777216 ;  /* 0x4b8000002e2ec820 */ /* 0x000fc80000400000 */
[----:B------:R-:W-:Y:S02]  /*0dd0*/  @!P0 FMUL R8, R8, 16777216 ;  /* 0x4b80000008088820 */ /* 0x000fe40000400000 */
[----:B------:R-:W5:Y:S01]  /*0de0*/  MUFU.RCP R46, R46 ;  /* 0x0000002e002e7308 */ /* 0x000f620000001000 */
[----:B------:R-:W-:Y:S01]  /*0df0*/  FADD R18, -R51, R18 ;  /* 0x0000001233127221 */ /* 0x000fe20000000100 */
[----:B0-----:R-:W-:Y:S01]  /*0e00*/  FMUL R39, R39, R14 ;  /* 0x0000000e27277220 */ /* 0x001fe20000400000 */
[----:B------:R-:W-:Y:S01]  /*0e10*/  FSEL R13, R6, 1, P3 ;  /* 0x3f800000060d7808 */ /* 0x000fe20001800000 */
[----:B------:R-:W-:Y:S01]  /*0e20*/  FADD R19, -R50, R19 ;  /* 0x0000001332137221 */ /* 0x000fe20000000100 */
[----:B------:R-:W0:Y:S01]  /*0e30*/  LDC.64 R6, c[0x0][0x288] ;  /* 0x0000a200ff067b82 */ /* 0x000e220000000a00 */
[----:B----4-:R-:W-:Y:S01]  /*0e40*/  FMUL R8, R33, R8 ;  /* 0x0000000821087220 */ /* 0x010fe20000400000 */
[----:B------:R-:W-:-:S03]  /*0e50*/  FMUL R18, R39, R18 ;  /* 0x0000001227127220 */ /* 0x000fc60000400000 */
[----:B------:R-:W-:Y:S01]  /*0e60*/  FMUL R8, R8, R19 ;  /* 0x0000001308087220 */ /* 0x000fe20000400000 */
[----:B------:R-:W-:Y:S01]  /*0e70*/  FFMA R29, R18, R48, R29 ;  /* 0x00000030121d7223 */ /* 0x000fe2000000001d */
[----:B------:R-:W-:Y:S02]  /*0e80*/  @!P4 FMUL R13, R13, 16777216 ;  /* 0x4b8000000d0dc820 */ /* 0x000fe40000400000 */
[----:B------:R-:W-:Y:S01]  /*0e90*/  FFMA R27, R8, R52, R27 ;  /* 0x00000034081b7223 */ /* 0x000fe2000000001b */
[----:B------:R-:W-:Y:S01]  /*0ea0*/  FADD R11, R11, R32 ;  /* 0x000000200b0b7221 */ /* 0x000fe20000000000 */
[----:B------:R-:W-:Y:S01]  /*0eb0*/  FADD R9, -R42, R9 ;  /* 0x000000092a097221 */ /* 0x000fe20000000100 */
[----:B---3--:R-:W-:Y:S01]  /*0ec0*/  FADD R14, R29, R28 ;  /* 0x0000001c1d0e7221 */ /* 0x008fe20000000000 */
[----:B------:R-:W-:Y:S01]  /*0ed0*/  FADD R15, R27, R26 ;  /* 0x0000001a1b0f7221 */ /* 0x000fe20000000000 */
[----:B-----5:R-:W-:Y:S01]  /*0ee0*/  FMUL R46, R46, R13 ;  /* 0x0000000d2e2e7220 */ /* 0x020fe20000400000 */
[----:B------:R-:W-:Y:S01]  /*0ef0*/  IADD3 R8, P0, R35, UR6, RZ ;  /* 0x0000000623087c10 */ /* 0x000fe2000ff1e0ff */
[----:B--2---:R-:W-:-:S04]  /*0f00*/  IMAD.WIDE R4, R10, 0x4, R4 ;  /* 0x000000040a047825 */ /* 0x004fc800078e0204 */
[----:B------:R-:W-:Y:S01]  /*0f10*/  FMUL R13, R9, R40 ;  /* 0x00000028090d7220 */ /* 0x000fe20000400000 */
[----:B-1----:R-:W-:Y:S01]  /*0f20*/  FFMA R16, R11, 0.25, R14 ;  /* 0x3e8000000b107823 */ /* 0x002fe2000000000e */
[----:B------:R-:W-:Y:S01]  /*0f30*/  FFMA R17, R12, 0.25, R15 ;  /* 0x3e8000000c117823 */ /* 0x000fe2000000000f */
[----:B------:R-:W-:Y:S01]  /*0f40*/  FMUL R46, R41, R46 ;  /* 0x0000002e292e7220 */ /* 0x000fe20000400000 */
[----:B------:R-:W-:Y:S01]  /*0f50*/  LEA.HI.X.SX32 R9, R35, UR7, 0x1, P0 ;  /* 0x0000000723097c11 */ /* 0x000fe200080f0eff */
[----:B------:R1:W-:Y:S01]  /*0f60*/  @!P5 STG.E.64 desc[UR4][R4.64], R14 ;  /* 0x0000000e0400d986 */ /* 0x0003e2000c101b04 */
[----:B------:R-:W-:Y:S01]  /*0f70*/  FFMA R13, R13, R31, R22 ;  /* 0x0000001f0d0d7223 */ /* 0x000fe20000000016 */
[----:B------:R-:W-:Y:S02]  /*0f80*/  FFMA R23, R46, R54, R23 ;  /* 0x000000362e177223 */ /* 0x000fe40000000017 */
[----:B------:R1:W-:Y:S01]  /*0f90*/  @!P5 STG.E.64 desc[UR4][R2.64], R16 ;  /* 0x000000100200d986 */ /* 0x0003e2000c101b04 */
[----:B0-----:R-:W-:-:S03]  /*0fa0*/  IMAD.WIDE R6, R10, 0x4, R6 ;  /* 0x000000040a067825 */ /* 0x001fc600078e0206 */
[----:B------:R1:W-:Y:S01]  /*0fb0*/  @!P5 STG.E.U16 desc[UR4][R8.64], R0 ;  /* 0x000000000800d986 */ /* 0x0003e2000c101504 */
[----:B------:R-:W-:Y:S01]  /*0fc0*/  FADD R12, R23, R28 ;  /* 0x0000001c170c7221 */ /* 0x000fe20000000000 */
[----:B------:R-:W-:Y:S01]  /*0fd0*/  FADD R13, R13, R26 ;  /* 0x0000001a0d0d7221 */ /* 0x000fe20000000000 */
[----:B------:R-:W-:Y:S06]  /*0fe0*/  @P5 EXIT ;  /* 0x000000000000594d */ /* 0x000fec0003800000 */
[----:B------:R-:W-:Y:S01]  /*0ff0*/  STG.E.64 desc[UR4][R6.64], R12 ;  /* 0x0000000c06007986 */ /* 0x000fe2000c101b04 */
[----:B------:R-:W-:Y:S05]  /*1000*/  EXIT ;  /* 0x000000000000794d */ /* 0x000fea0003800000 */
.L_x_0:
[----:B------:R-:W-:-:S00]  /*1010*/  BRA `(.L_x_0) ;  /* 0xfffffffc00fc7947 */ /* 0x000fc0000383ffff */
[----:B------:R-:W-:-:S00]  /*1020*/  NOP ;  /* 0x0000000000007918 */ /* 0x000fc00000000000 */
        /* <DEDUP_REMOVED lines=13> */
.L_x_1:


//--------------------- .nv.global.init           --------------------------
	.section	.nv.global.init,"aw",@progbits
.nv.global.init:
	.type		_$_str,@object
	.size		_$_str,(_$_str_$_2 - _$_str)
_$_str:
        /*0000*/ 	.byte	0x5f, 0x5f, 0x43, 0x55, 0x44, 0x41, 0x5f, 0x46, 0x54, 0x5a, 0x00
	.type		_$_str_$_2,@object
	.size		_$_str_$_2,(.L_1 - _$_str_$_2)
_$_str_$_2:
        /*000b*/ 	.byte	0x5f, 0x5f, 0x43, 0x55, 0x44, 0x41, 0x5f, 0x50, 0x52, 0x45, 0x43, 0x5f, 0x53, 0x51, 0x52, 0x54
        /*001b*/ 	.byte	0x00
.L_1:


//--------------------- .nv.constant0.triton_poi_fused__native_batch_norm_legit_no_training_add_avg_pool2d_clone_relu_threshold_backward_8 --------------------------
	.section	.nv.constant0.triton_poi_fused__native_batch_norm_legit_no_training_add_avg_pool2d_clone_relu_threshold_backward_8,"a",@progbits
	.sectionflags	@""
	.align	4
.nv.constant0.triton_poi_fused__native_batch_norm_legit_no_training_add_avg_pool2d_clone_relu_threshold_backward_8:
	.zero		660
